	.headerflags	@"EF_CUDA_TEXMODE_UNIFIED EF_CUDA_64BIT_ADDRESS EF_CUDA_ACCELERATORS EF_CUDA_SM90 EF_CUDA_VIRTUAL_SM(EF_CUDA_SM90)"
	.elftype	@"ET_EXEC"


//--------------------- .nv.info                  --------------------------
	.section	.nv.info,"",@"SHT_CUDA_INFO"
	.align	4


	//----- nvinfo : EIATTR_REGCOUNT
	.align		4
        /*0000*/ 	.byte	0x04, 0x2f
        /*0002*/ 	.short	(.L_3 - .L_2)
	.align		4
.L_2:
        /*0004*/ 	.word	index@(triton_poi_fused__native_batch_norm_legit_no_training_leaky_relu_17)
        /*0008*/ 	.word	0x00000010


	//----- nvinfo : EIATTR_MIN_STACK_SIZE
	.align		4
.L_3:
        /*000c*/ 	.byte	0x04, 0x12
        /*000e*/ 	.short	(.L_5 - .L_4)
	.align		4
.L_4:
        /*0010*/ 	.word	index@(triton_poi_fused__native_batch_norm_legit_no_training_leaky_relu_17)
        /*0014*/ 	.word	0x00000000


	//----- nvinfo : EIATTR_FRAME_SIZE
	.align		4
.L_5:
        /*0018*/ 	.byte	0x04, 0x11
        /*001a*/ 	.short	(.L_7 - .L_6)
	.align		4
.L_6:
        /*001c*/ 	.word	index@(triton_poi_fused__native_batch_norm_legit_no_training_leaky_relu_17)
        /*0020*/ 	.word	0x00000000


	//----- nvinfo : EIATTR_MIN_STACK_SIZE
	.align		4
.L_7:
        /*0024*/ 	.byte	0x04, 0x12
        /*0026*/ 	.short	(.L_9 - .L_8)
	.align		4
.L_8:
        /*0028*/ 	.word	index@(triton_poi_fused__native_batch_norm_legit_no_training_leaky_relu_17)
        /*002c*/ 	.word	0x00000000
.L_9:


//--------------------- .nv.info.triton_poi_fused__native_batch_norm_legit_no_training_leaky_relu_17 --------------------------
	.section	.nv.info.triton_poi_fused__native_batch_norm_legit_no_training_leaky_relu_17,"",@"SHT_CUDA_INFO"
	.sectionflags	@""
	.align	4


	//----- nvinfo : EIATTR_CUDA_API_VERSION
	.align		4
        /*0000*/ 	.byte	0x04, 0x37
        /*0002*/ 	.short	(.L_11 - .L_10)
.L_10:
        /*0004*/ 	.word	0x0000007c


	//----- nvinfo : EIATTR_KPARAM_INFO
	.align		4
.L_11:
        /*0008*/ 	.byte	0x04, 0x17
        /*000a*/ 	.short	(.L_13 - .L_12)
.L_12:
        /*000c*/ 	.word	0x00000000
        /*0010*/ 	.short	0x0006
        /*0012*/ 	.short	0x0030
        /*0014*/ 	.byte	0x00, 0xf0, 0x11, 0x00


	//----- nvinfo : EIATTR_KPARAM_INFO
	.align		4
.L_13:
        /*0018*/ 	.byte	0x04, 0x17
        /*001a*/ 	.short	(.L_15 - .L_14)
.L_14:
        /*001c*/ 	.word	0x00000000
        /*0020*/ 	.short	0x0005
        /*0022*/ 	.short	0x0028
        /*0024*/ 	.byte	0x00, 0xf4, 0x21, 0x00


	//----- nvinfo : EIATTR_KPARAM_INFO
	.align		4
.L_15:
        /*0028*/ 	.byte	0x04, 0x17
        /*002a*/ 	.short	(.L_17 - .L_16)
.L_16:
        /*002c*/ 	.word	0x00000000
        /*0030*/ 	.short	0x0004
        /*0032*/ 	.short	0x0020
        /*0034*/ 	.byte	0x00, 0xf4, 0x21, 0x00


	//----- nvinfo : EIATTR_KPARAM_INFO
	.align		4
.L_17:
        /*0038*/ 	.byte	0x04, 0x17
        /*003a*/ 	.short	(.L_19 - .L_18)
.L_18:
        /*003c*/ 	.word	0x00000000
        /*0040*/ 	.short	0x0003
        /*0042*/ 	.short	0x0018
        /*0044*/ 	.byte	0x00, 0xf4, 0x21, 0x00


	//----- nvinfo : EIATTR_KPARAM_INFO
	.align		4
.L_19:
        /*0048*/ 	.byte	0x04, 0x17
        /*004a*/ 	.short	(.L_21 - .L_20)
.L_20:
        /*004c*/ 	.word	0x00000000
        /*0050*/ 	.short	0x0002
        /*0052*/ 	.short	0x0010
        /*0054*/ 	.byte	0x00, 0xf4, 0x21, 0x00


	//----- nvinfo : EIATTR_KPARAM_INFO
	.align		4
.L_21:
        /*0058*/ 	.byte	0x04, 0x17
        /*005a*/ 	.short	(.L_23 - .L_22)
.L_22:
        /*005c*/ 	.word	0x00000000
        /*0060*/ 	.short	0x0001
        /*0062*/ 	.short	0x0008
        /*0064*/ 	.byte	0x00, 0xf4, 0x21, 0x00


	//----- nvinfo : EIATTR_KPARAM_INFO
	.align		4
.L_23:
        /*0068*/ 	.byte	0x04, 0x17
        /*006a*/ 	.short	(.L_25 - .L_24)
.L_24:
        /*006c*/ 	.word	0x00000000
        /*0070*/ 	.short	0x0000
        /*0072*/ 	.short	0x0000
        /*0074*/ 	.byte	0x00, 0xf4, 0x21, 0x00


	//----- nvinfo : EIATTR_SPARSE_MMA_MASK
	.align		4
.L_25:
        /*0078*/ 	.byte	0x03, 0x50
        /*007a*/ 	.short	0x0000


	//----- nvinfo : EIATTR_MAXREG_COUNT
	.align		4
        /*007c*/ 	.byte	0x03, 0x1b
        /*007e*/ 	.short	0x00ff


	//----- nvinfo : EIATTR_EXIT_INSTR_OFFSETS
	.align		4
        /*0080*/ 	.byte	0x04, 0x1c
        /*0082*/ 	.short	(.L_27 - .L_26)


	//   ....[0]....
.L_26:
        /*0084*/ 	.word	0x000003d0


	//----- nvinfo : EIATTR_REQNTID
	.align		4
.L_27:
        /*0088*/ 	.byte	0x04, 0x10
        /*008a*/ 	.short	(.L_29 - .L_28)
.L_28:
        /*008c*/ 	.word	0x00000080
        /*0090*/ 	.word	0x00000001
        /*0094*/ 	.word	0x00000001


	//----- nvinfo : EIATTR_CBANK_PARAM_SIZE
	.align		4
.L_29:
        /*0098*/ 	.byte	0x03, 0x19
        /*009a*/ 	.short	0x0034


	//----- nvinfo : EIATTR_PARAM_CBANK
	.align		4
        /*009c*/ 	.byte	0x04, 0x0a
        /*009e*/ 	.short	(.L_31 - .L_30)
	.align		4
.L_30:
        /*00a0*/ 	.word	index@(.nv.constant0.triton_poi_fused__native_batch_norm_legit_no_training_leaky_relu_17)
        /*00a4*/ 	.short	0x0210
        /*00a6*/ 	.short	0x0034


	//----- nvinfo : EIATTR_SW_WAR
	.align		4
.L_31:
        /*00a8*/ 	.byte	0x04, 0x36
        /*00aa*/ 	.short	(.L_33 - .L_32)
.L_32:
        /*00ac*/ 	.word	0x00000008
.L_33:


//--------------------- .nv.callgraph             --------------------------
	.section	.nv.callgraph,"",@"SHT_CUDA_CALLGRAPH"
	.align	4
	.sectionentsize	8
	.align		4
        /*0000*/ 	.word	0x00000000
	.align		4
        /*0004*/ 	.word	0xffffffff
	.align		4
        /*0008*/ 	.word	0x00000000
	.align		4
        /*000c*/ 	.word	0xfffffffe
	.align		4
        /*0010*/ 	.word	0x00000000
	.align		4
        /*0014*/ 	.word	0xfffffffd
	.align		4
        /*0018*/ 	.word	0x00000000
	.align		4
        /*001c*/ 	.word	0xfffffffc


//--------------------- .nv.constant4             --------------------------
	.section	.nv.constant4,"a",@progbits
	.align	8
	.align		8
.nv.constant4:
        /*0000*/ 	.dword	_$_str
	.align		8
        /*0008*/ 	.dword	_$_str_$_2


//--------------------- .text.triton_poi_fused__native_batch_norm_legit_no_training_leaky_relu_17 --------------------------
	.section	.text.triton_poi_fused__native_batch_norm_legit_no_training_leaky_relu_17,"ax",@progbits
	.align	128
        .global         triton_poi_fused__native_batch_norm_legit_no_training_leaky_relu_17
        .type           triton_poi_fused__native_batch_norm_legit_no_training_leaky_relu_17,@function
        .size           triton_poi_fused__native_batch_norm_legit_no_training_leaky_relu_17,(.L_x_1 - triton_poi_fused__native_batch_norm_legit_no_training_leaky_relu_17)
        .other          triton_poi_fused__native_batch_norm_legit_no_training_leaky_relu_17,@"STO_CUDA_ENTRY STV_DEFAULT"
triton_poi_fused__native_batch_norm_legit_no_training_leaky_relu_17:
.text.triton_poi_fused__native_batch_norm_legit_no_training_leaky_relu_17:
[----:B------:R-:W-:Y:S01]  /*0000*/  LDC R1, c[0x0][0x28] ;  /* 0x00000a00ff017b82 */ /* 0x000fe20000000800 */
[----:B------:R-:W1:Y:S07]  /*0010*/  S2R R0, SR_TID.X ;  /* 0x0000000000007919 */ /* 0x000e6e0000002100 */
[----:B------:R-:W2:Y:S01]  /*0020*/  LDC.64 R2, c[0x0][0x228] ;  /* 0x00008a00ff027b82 */ /* 0x000ea20000000a00 */
[----:B------:R-:W-:Y:S01]  /*0030*/  ULDC.64 UR4, c[0x0][0x208] ;  /* 0x0000820000047ab9 */ /* 0x000fe20000000a00 */
[----:B------:R-:W3:Y:S06]  /*0040*/  S2R R7, SR_CTAID.X ;  /* 0x0000000000077919 */ /* 0x000eec0000002500 */
[----:B------:R-:W4:Y:S08]  /*0050*/  LDC.64 R8, c[0x0][0x230] ;  /* 0x00008c00ff087b82 */ /* 0x000f300000000a00 */
[----:B------:R-:W5:Y:S01]  /*0060*/  LDC.64 R10, c[0x0][0x238] ;  /* 0x00008e00ff0a7b82 */ /* 0x000f620000000a00 */
[----:B-1----:R-:W-:-:S02]  /*0070*/  SHF.L.U32 R0, R0, 0x1, RZ ;  /* 0x0000000100007819 */ /* 0x002fc400000006ff */
[----:B---3--:R-:W-:Y:S02]  /*0080*/  SHF.R.S32.HI R5, RZ, 0x17, R7 ;  /* 0x00000017ff057819 */ /* 0x008fe40000011407 */
[----:B------:R-:W-:Y:S02]  /*0090*/  LOP3.LUT R0, R0, 0xfe, RZ, 0xc0, !PT ;  /* 0x000000fe00007812 */ /* 0x000fe400078ec0ff */
[----:B------:R-:W-:Y:S02]  /*00a0*/  SGXT R5, R5, 0x1 ;  /* 0x000000010505781a */ /* 0x000fe40000000200 */
[----:B------:R-:W-:Y:S02]  /*00b0*/  LEA R0, R7, R0, 0x8 ;  /* 0x0000000007007211 */ /* 0x000fe400078e40ff */
[----:B------:R-:W1:Y:S02]  /*00c0*/  LDC.64 R6, c[0x0][0x220] ;  /* 0x00008800ff067b82 */ /* 0x000e640000000a00 */
[----:B------:R-:W-:-:S04]  /*00d0*/  LEA.HI R5, R5, R0, RZ, 0x8 ;  /* 0x0000000005057211 */ /* 0x000fc800078f40ff */
[----:B------:R-:W-:-:S04]  /*00e0*/  LOP3.LUT R5, R5, 0xffffff00, RZ, 0xc0, !PT ;  /* 0xffffff0005057812 */ /* 0x000fc800078ec0ff */
[----:B------:R-:W-:Y:S02]  /*00f0*/  IADD3 R13, R0, -R5, RZ ;  /* 0x80000005000d7210 */ /* 0x000fe40007ffe0ff */
[----:B------:R-:W3:Y:S03]  /*0100*/  LDC.64 R4, c[0x0][0x218] ;  /* 0x00008600ff047b82 */ /* 0x000ee60000000a00 */
[----:B--2---:R-:W-:-:S06]  /*0110*/  IMAD.WIDE R2, R13, 0x4, R2 ;  /* 0x000000040d027825 */ /* 0x004fcc00078e0202 */
[----:B------:R-:W2:Y:S01]  /*0120*/  LDG.E.EL.64 R2, desc[UR4][R2.64] ;  /* 0x0000000402027981 */ /* 0x000ea2000c2e1b00 */
[----:B-1----:R-:W-:-:S06]  /*0130*/  IMAD.WIDE R6, R13, 0x4, R6 ;  /* 0x000000040d067825 */ /* 0x002fcc00078e0206 */
[----:B------:R-:W2:Y:S01]  /*0140*/  LDG.E.EL.64 R6, desc[UR4][R6.64] ;  /* 0x0000000406067981 */ /* 0x000ea2000c2e1b00 */
[----:B---3--:R-:W-:-:S06]  /*0150*/  IMAD.WIDE R4, R0, 0x4, R4 ;  /* 0x0000000400047825 */ /* 0x008fcc00078e0204 */
[----:B------:R-:W3:Y:S01]  /*0160*/  LDG.E.64 R4, desc[UR4][R4.64] ;  /* 0x0000000404047981 */ /* 0x000ee2000c1e1b00 */
[----:B----4-:R-:W-:-:S04]  /*0170*/  IMAD.WIDE R8, R13, 0x4, R8 ;  /* 0x000000040d087825 */ /* 0x010fc800078e0208 */
[----:B-----5:R-:W-:Y:S02]  /*0180*/  IMAD.WIDE R10, R13, 0x4, R10 ;  /* 0x000000040d0a7825 */ /* 0x020fe400078e020a */
[----:B------:R-:W4:Y:S04]  /*0190*/  LDG.E.EL.64 R8, desc[UR4][R8.64] ;  /* 0x0000000408087981 */ /* 0x000f28000c2e1b00 */
[----:B------:R-:W4:Y:S01]  /*01a0*/  LDG.E.EL.64 R10, desc[UR4][R10.64] ;  /* 0x000000040a0a7981 */ /* 0x000f22000c2e1b00 */
[----:B--2---:R-:W-:Y:S01]  /*01b0*/  FADD R2, R2, 9.9999997473787516356e-06 ;  /* 0x3727c5ac02027421 */ /* 0x004fe20000000000 */
[----:B------:R-:W-:-:S03]  /*01c0*/  FADD R3, R3, 9.9999997473787516356e-06 ;  /* 0x3727c5ac03037421 */ /* 0x000fc60000000000 */
[----:B------:R-:W1:Y:S08]  /*01d0*/  MUFU.SQRT R12, R2 ;  /* 0x00000002000c7308 */ /* 0x000e700000002000 */
[----:B------:R-:W2:Y:S01]  /*01e0*/  MUFU.SQRT R13, R3 ;  /* 0x00000003000d7308 */ /* 0x000ea20000002000 */
[C---:B-1----:R-:W-:Y:S02]  /*01f0*/  FSETP.GT.AND P0, PT, R12.reuse, 8.50705917302346158658e+37, PT ;  /* 0x7e8000000c00780b */ /* 0x042fe40003f04000 */
[----:B------:R-:W-:-:S02]  /*0200*/  FSETP.GEU.AND P2, PT, R12, 1.175494350822287508e-38, PT ;  /* 0x008000000c00780b */ /* 0x000fc40003f4e000 */
[C---:B--2---:R-:W-:Y:S02]  /*0210*/  FSETP.GT.AND P1, PT, R13.reuse, 8.50705917302346158658e+37, PT ;  /* 0x7e8000000d00780b */ /* 0x044fe40003f24000 */
[----:B------:R-:W-:-:S07]  /*0220*/  FSETP.GEU.AND P3, PT, R13, 1.175494350822287508e-38, PT ;  /* 0x008000000d00780b */ /* 0x000fce0003f6e000 */
[----:B------:R-:W-:Y:S01]  /*0230*/  @P0 FMUL R12, R12, 0.25 ;  /* 0x3e8000000c0c0820 */ /* 0x000fe20000400000 */
[----:B------:R-:W-:-:S03]  /*0240*/  HFMA2.MMA R2, -RZ, RZ, 1.625, 0 ;  /* 0x3e800000ff027435 */ /* 0x000fc600000001ff */
[----:B------:R-:W-:Y:S01]  /*0250*/  @!P2 FMUL R12, R12, 16777216 ;  /* 0x4b8000000c0ca820 */ /* 0x000fe20000400000 */
[----:B------:R-:W-:-:S04]  /*0260*/  @P1 FMUL R13, R13, 0.25 ;  /* 0x3e8000000d0d1820 */ /* 0x000fc80000400000 */
[----:B------:R-:W-:Y:S01]  /*0270*/  @!P3 FMUL R13, R13, 16777216 ;  /* 0x4b8000000d0db820 */ /* 0x000fe20000400000 */
[----:B------:R-:W1:Y:S01]  /*0280*/  MUFU.RCP R12, R12 ;  /* 0x0000000c000c7308 */ /* 0x000e620000001000 */
[----:B------:R-:W-:-:S07]  /*0290*/  FSEL R3, R2, 1, P0 ;  /* 0x3f80000002037808 */ /* 0x000fce0000000000 */
[----:B------:R-:W2:Y:S01]  /*02a0*/  MUFU.RCP R13, R13 ;  /* 0x0000000d000d7308 */ /* 0x000ea20000001000 */
[----:B------:R-:W-:Y:S01]  /*02b0*/  FSEL R2, R2, 1, P1 ;  /* 0x3f80000002027808 */ /* 0x000fe20000800000 */
[----:B------:R-:W-:Y:S01]  /*02c0*/  @!P2 FMUL R3, R3, 16777216 ;  /* 0x4b8000000303a820 */ /* 0x000fe20000400000 */
[----:B---3--:R-:W-:-:S03]  /*02d0*/  FADD R5, R5, -R7 ;  /* 0x8000000705057221 */ /* 0x008fc60000000000 */
[----:B------:R-:W-:Y:S01]  /*02e0*/  @!P3 FMUL R2, R2, 16777216 ;  /* 0x4b8000000202b820 */ /* 0x000fe20000400000 */
[----:B------:R-:W-:Y:S01]  /*02f0*/  FADD R4, R4, -R6 ;  /* 0x8000000604047221 */ /* 0x000fe20000000000 */
[----:B-1----:R-:W-:Y:S02]  /*0300*/  FMUL R7, R12, R3 ;  /* 0x000000030c077220 */ /* 0x002fe40000400000 */
[----:B--2---:R-:W-:Y:S02]  /*0310*/  FMUL R6, R13, R2 ;  /* 0x000000020d067220 */ /* 0x004fe40000400000 */
[----:B------:R-:W1:Y:S01]  /*0320*/  LDC.64 R2, c[0x0][0x210] ;  /* 0x00008400ff027b82 */ /* 0x000e620000000a00 */
[----:B------:R-:W-:Y:S01]  /*0330*/  FMUL R7, R4, R7 ;  /* 0x0000000704077220 */ /* 0x000fe20000400000 */
[----:B------:R-:W-:-:S03]  /*0340*/  FMUL R6, R5, R6 ;  /* 0x0000000605067220 */ /* 0x000fc60000400000 */
[----:B----4-:R-:W-:Y:S01]  /*0350*/  FFMA R8, R8, R7, R10 ;  /* 0x0000000708087223 */ /* 0x010fe2000000000a */
[----:B------:R-:W-:-:S04]  /*0360*/  FFMA R9, R9, R6, R11 ;  /* 0x0000000609097223 */ /* 0x000fc8000000000b */
[----:B------:R-:W-:Y:S02]  /*0370*/  FSETP.GT.AND P0, PT, R8, RZ, PT ;  /* 0x000000ff0800720b */ /* 0x000fe40003f04000 */
[----:B------:R-:W-:-:S11]  /*0380*/  FSETP.GT.AND P1, PT, R9, RZ, PT ;  /* 0x000000ff0900720b */ /* 0x000fd60003f24000 */
[----:B------:R-:W-:Y:S01]  /*0390*/  @!P0 FMUL R8, R8, 0.10000000149011611938 ;  /* 0x3dcccccd08088820 */ /* 0x000fe20000400000 */
[----:B-1----:R-:W-:-:S04]  /*03a0*/  IMAD.WIDE R2, R0, 0x4, R2 ;  /* 0x0000000400027825 */ /* 0x002fc800078e0202 */
[----:B------:R-:W-:-:S05]  /*03b0*/  @!P1 FMUL R9, R9, 0.10000000149011611938 ;  /* 0x3dcccccd09099820 */ /* 0x000fca0000400000 */
[----:B------:R-:W-:Y:S01]  /*03c0*/  STG.E.64 desc[UR4][R2.64], R8 ;  /* 0x0000000802007986 */ /* 0x000fe2000c101b04 */
[----:B------:R-:W-:Y:S05]  /*03d0*/  EXIT ;  /* 0x000000000000794d */ /* 0x000fea0003800000 */
.L_x_0:
[----:B------:R-:W-:-:S00]  /*03e0*/  BRA `(.L_x_0) ;  /* 0xfffffffc00fc7947 */ /* 0x000fc0000383ffff */
[----:B------:R-:W-:-:S00]  /*03f0*/  NOP ;  /* 0x0000000000007918 */ /* 0x000fc00000000000 */
        /* <DEDUP_REMOVED lines=8> */
.L_x_1:


//--------------------- .nv.global.init           --------------------------
	.section	.nv.global.init,"aw",@progbits
.nv.global.init:
	.type		_$_str,@object
	.size		_$_str,(_$_str_$_2 - _$_str)
_$_str:
        /*0000*/ 	.byte	0x5f, 0x5f, 0x43, 0x55, 0x44, 0x41, 0x5f, 0x46, 0x54, 0x5a, 0x00
	.type		_$_str_$_2,@object
	.size		_$_str_$_2,(.L_1 - _$_str_$_2)
_$_str_$_2:
        /*000b*/ 	.byte	0x5f, 0x5f, 0x43, 0x55, 0x44, 0x41, 0x5f, 0x50, 0x52, 0x45, 0x43, 0x5f, 0x53, 0x51, 0x52, 0x54
        /*001b*/ 	.byte	0x00
.L_1:


//--------------------- .nv.constant0.triton_poi_fused__native_batch_norm_legit_no_training_leaky_relu_17 --------------------------
	.section	.nv.constant0.triton_poi_fused__native_batch_norm_legit_no_training_leaky_relu_17,"a",@progbits
	.sectionflags	@""
	.align	4
.nv.constant0.triton_poi_fused__native_batch_norm_legit_no_training_leaky_relu_17:
	.zero		580
